	.headerflags	@"EF_CUDA_TEXMODE_UNIFIED EF_CUDA_64BIT_ADDRESS EF_CUDA_ACCELERATORS EF_CUDA_SM90 EF_CUDA_VIRTUAL_SM(EF_CUDA_SM90)"
	.elftype	@"ET_EXEC"


//--------------------- .nv.info                  --------------------------
	.section	.nv.info,"",@"SHT_CUDA_INFO"
	.align	4


	//----- nvinfo : EIATTR_REGCOUNT
	.align		4
        /*0000*/ 	.byte	0x04, 0x2f
        /*0002*/ 	.short	(.L_1 - .L_0)
	.align		4
.L_0:
        /*0004*/ 	.word	index@(triton_poi_fused_cat_9)
        /*0008*/ 	.word	0x0000001d


	//----- nvinfo : EIATTR_MIN_STACK_SIZE
	.align		4
.L_1:
        /*000c*/ 	.byte	0x04, 0x12
        /*000e*/ 	.short	(.L_3 - .L_2)
	.align		4
.L_2:
        /*0010*/ 	.word	index@(triton_poi_fused_cat_9)
        /*0014*/ 	.word	0x00000000


	//----- nvinfo : EIATTR_FRAME_SIZE
	.align		4
.L_3:
        /*0018*/ 	.byte	0x04, 0x11
        /*001a*/ 	.short	(.L_5 - .L_4)
	.align		4
.L_4:
        /*001c*/ 	.word	index@(triton_poi_fused_cat_9)
        /*0020*/ 	.word	0x00000000


	//----- nvinfo : EIATTR_MIN_STACK_SIZE
	.align		4
.L_5:
        /*0024*/ 	.byte	0x04, 0x12
        /*0026*/ 	.short	(.L_7 - .L_6)
	.align		4
.L_6:
        /*0028*/ 	.word	index@(triton_poi_fused_cat_9)
        /*002c*/ 	.word	0x00000000
.L_7:


//--------------------- .nv.info.triton_poi_fused_cat_9 --------------------------
	.section	.nv.info.triton_poi_fused_cat_9,"",@"SHT_CUDA_INFO"
	.sectionflags	@""
	.align	4


	//----- nvinfo : EIATTR_CUDA_API_VERSION
	.align		4
        /*0000*/ 	.byte	0x04, 0x37
        /*0002*/ 	.short	(.L_9 - .L_8)
.L_8:
        /*0004*/ 	.word	0x0000007c


	//----- nvinfo : EIATTR_KPARAM_INFO
	.align		4
.L_9:
        /*0008*/ 	.byte	0x04, 0x17
        /*000a*/ 	.short	(.L_11 - .L_10)
.L_10:
        /*000c*/ 	.word	0x00000000
        /*0010*/ 	.short	0x0006
        /*0012*/ 	.short	0x0030
        /*0014*/ 	.byte	0x00, 0xf0, 0x11, 0x00


	//----- nvinfo : EIATTR_KPARAM_INFO
	.align		4
.L_11:
        /*0018*/ 	.byte	0x04, 0x17
        /*001a*/ 	.short	(.L_13 - .L_12)
.L_12:
        /*001c*/ 	.word	0x00000000
        /*0020*/ 	.short	0x0005
        /*0022*/ 	.short	0x0028
        /*0024*/ 	.byte	0x00, 0xf4, 0x21, 0x00


	//----- nvinfo : EIATTR_KPARAM_INFO
	.align		4
.L_13:
        /*0028*/ 	.byte	0x04, 0x17
        /*002a*/ 	.short	(.L_15 - .L_14)
.L_14:
        /*002c*/ 	.word	0x00000000
        /*0030*/ 	.short	0x0004
        /*0032*/ 	.short	0x0020
        /*0034*/ 	.byte	0x00, 0xf4, 0x21, 0x00


	//----- nvinfo : EIATTR_KPARAM_INFO
	.align		4
.L_15:
        /*0038*/ 	.byte	0x04, 0x17
        /*003a*/ 	.short	(.L_17 - .L_16)
.L_16:
        /*003c*/ 	.word	0x00000000
        /*0040*/ 	.short	0x0003
        /*0042*/ 	.short	0x0018
        /*0044*/ 	.byte	0x00, 0xf4, 0x21, 0x00


	//----- nvinfo : EIATTR_KPARAM_INFO
	.align		4
.L_17:
        /*0048*/ 	.byte	0x04, 0x17
        /*004a*/ 	.short	(.L_19 - .L_18)
.L_18:
        /*004c*/ 	.word	0x00000000
        /*0050*/ 	.short	0x0002
        /*0052*/ 	.short	0x0010
        /*0054*/ 	.byte	0x00, 0xf4, 0x21, 0x00


	//----- nvinfo : EIATTR_KPARAM_INFO
	.align		4
.L_19:
        /*0058*/ 	.byte	0x04, 0x17
        /*005a*/ 	.short	(.L_21 - .L_20)
.L_20:
        /*005c*/ 	.word	0x00000000
        /*0060*/ 	.short	0x0001
        /*0062*/ 	.short	0x0008
        /*0064*/ 	.byte	0x00, 0xf4, 0x21, 0x00


	//----- nvinfo : EIATTR_KPARAM_INFO
	.align		4
.L_21:
        /*0068*/ 	.byte	0x04, 0x17
        /*006a*/ 	.short	(.L_23 - .L_22)
.L_22:
        /*006c*/ 	.word	0x00000000
        /*0070*/ 	.short	0x0000
        /*0072*/ 	.short	0x0000
        /*0074*/ 	.byte	0x00, 0xf4, 0x21, 0x00


	//----- nvinfo : EIATTR_SPARSE_MMA_MASK
	.align		4
.L_23:
        /*0078*/ 	.byte	0x03, 0x50
        /*007a*/ 	.short	0x0000


	//----- nvinfo : EIATTR_MAXREG_COUNT
	.align		4
        /*007c*/ 	.byte	0x03, 0x1b
        /*007e*/ 	.short	0x00ff


	//----- nvinfo : EIATTR_EXIT_INSTR_OFFSETS
	.align		4
        /*0080*/ 	.byte	0x04, 0x1c
        /*0082*/ 	.short	(.L_25 - .L_24)


	//   ....[0]....
.L_24:
        /*0084*/ 	.word	0x00000960


	//----- nvinfo : EIATTR_REQNTID
	.align		4
.L_25:
        /*0088*/ 	.byte	0x04, 0x10
        /*008a*/ 	.short	(.L_27 - .L_26)
.L_26:
        /*008c*/ 	.word	0x00000080
        /*0090*/ 	.word	0x00000001
        /*0094*/ 	.word	0x00000001


	//----- nvinfo : EIATTR_CBANK_PARAM_SIZE
	.align		4
.L_27:
        /*0098*/ 	.byte	0x03, 0x19
        /*009a*/ 	.short	0x0034


	//----- nvinfo : EIATTR_PARAM_CBANK
	.align		4
        /*009c*/ 	.byte	0x04, 0x0a
        /*009e*/ 	.short	(.L_29 - .L_28)
	.align		4
.L_28:
        /*00a0*/ 	.word	index@(.nv.constant0.triton_poi_fused_cat_9)
        /*00a4*/ 	.short	0x0210
        /*00a6*/ 	.short	0x0034


	//----- nvinfo : EIATTR_SW_WAR
	.align		4
.L_29:
        /*00a8*/ 	.byte	0x04, 0x36
        /*00aa*/ 	.short	(.L_31 - .L_30)
.L_30:
        /*00ac*/ 	.word	0x00000008
.L_31:


//--------------------- .nv.callgraph             --------------------------
	.section	.nv.callgraph,"",@"SHT_CUDA_CALLGRAPH"
	.align	4
	.sectionentsize	8
	.align		4
        /*0000*/ 	.word	0x00000000
	.align		4
        /*0004*/ 	.word	0xffffffff
	.align		4
        /*0008*/ 	.word	0x00000000
	.align		4
        /*000c*/ 	.word	0xfffffffe
	.align		4
        /*0010*/ 	.word	0x00000000
	.align		4
        /*0014*/ 	.word	0xfffffffd
	.align		4
        /*0018*/ 	.word	0x00000000
	.align		4
        /*001c*/ 	.word	0xfffffffc


//--------------------- .text.triton_poi_fused_cat_9 --------------------------
	.section	.text.triton_poi_fused_cat_9,"ax",@progbits
	.align	128
        .global         triton_poi_fused_cat_9
        .type           triton_poi_fused_cat_9,@function
        .size           triton_poi_fused_cat_9,(.L_x_1 - triton_poi_fused_cat_9)
        .other          triton_poi_fused_cat_9,@"STO_CUDA_ENTRY STV_DEFAULT"
triton_poi_fused_cat_9:
.text.triton_poi_fused_cat_9:
[----:B------:R-:W-:Y:S01]  /*0000*/  LDC R1, c[0x0][0x28] ;  /* 0x00000a00ff017b82 */ /* 0x000fe20000000800 */
[----:B------:R-:W1:Y:S01]  /*0010*/  S2R R0, SR_TID.X ;  /* 0x0000000000007919 */ /* 0x000e620000002100 */
[----:B------:R-:W-:Y:S01]  /*0020*/  CS2R R12, SRZ ;  /* 0x00000000000c7805 */ /* 0x000fe2000001ff00 */
[----:B------:R-:W-:Y:S01]  /*0030*/  ULDC.64 UR4, c[0x0][0x208] ;  /* 0x0000820000047ab9 */ /* 0x000fe20000000a00 */
[----:B------:R-:W2:Y:S01]  /*0040*/  S2R R3, SR_CTAID.X ;  /* 0x0000000000037919 */ /* 0x000ea20000002500 */
[----:B------:R-:W-:Y:S02]  /*0050*/  CS2R R18, SRZ ;  /* 0x0000000000127805 */ /* 0x000fe4000001ff00 */
[----:B------:R-:W-:Y:S01]  /*0060*/  CS2R R20, SRZ ;  /* 0x0000000000147805 */ /* 0x000fe2000001ff00 */
[----:B------:R-:W-:Y:S01]  /*0070*/  ULDC.64 UR6, c[0x0][0x210] ;  /* 0x0000840000067ab9 */ /* 0x000fe20000000a00 */
[----:B------:R-:W-:Y:S01]  /*0080*/  ULDC.64 UR8, c[0x0][0x220] ;  /* 0x0000880000087ab9 */ /* 0x000fe20000000a00 */
[----:B-1----:R-:W-:-:S05]  /*0090*/  LOP3.LUT R0, R0, 0x7f, RZ, 0xc0, !PT ;  /* 0x0000007f00007812 */ /* 0x002fca00078ec0ff */
[----:B--2---:R-:W-:-:S04]  /*00a0*/  IMAD R0, R3, 0x80, R0 ;  /* 0x0000008003007824 */ /* 0x004fc800078e0200 */
[----:B------:R-:W-:Y:S01]  /*00b0*/  IMAD.HI R23, R0, 0x2aaaaaab, RZ ;  /* 0x2aaaaaab00177827 */ /* 0x000fe200078e02ff */
[----:B------:R-:W-:-:S04]  /*00c0*/  SHF.R.S32.HI R3, RZ, 0x1f, R0 ;  /* 0x0000001fff037819 */ /* 0x000fc80000011400 */
[----:B------:R-:W-:Y:S02]  /*00d0*/  LEA.HI R4, R3, R0, RZ, 0x8 ;  /* 0x0000000003047211 */ /* 0x000fe400078f40ff */
[----:B------:R-:W1:Y:S01]  /*00e0*/  LDC.64 R2, c[0x0][0x218] ;  /* 0x00008600ff027b82 */ /* 0x000e620000000a00 */
[----:B------:R-:W-:Y:S02]  /*00f0*/  SHF.R.U32.HI R8, RZ, 0x1f, R23 ;  /* 0x0000001fff087819 */ /* 0x000fe40000011617 */
[----:B------:R-:W-:Y:S02]  /*0100*/  SHF.R.S32.HI R5, RZ, 0x8, R4 ;  /* 0x00000008ff057819 */ /* 0x000fe40000011404 */
[----:B------:R-:W-:-:S03]  /*0110*/  LEA.HI.SX32 R23, R23, R8, 0x16 ;  /* 0x0000000817177211 */ /* 0x000fc600078fb2ff */
[----:B------:R-:W-:-:S05]  /*0120*/  IMAD.HI R6, R5, 0x2aaaaaab, RZ ;  /* 0x2aaaaaab05067827 */ /* 0x000fca00078e02ff */
[----:B------:R-:W-:-:S04]  /*0130*/  SHF.R.U32.HI R7, RZ, 0x1f, R6 ;  /* 0x0000001fff077819 */ /* 0x000fc80000011606 */
[----:B------:R-:W-:-:S05]  /*0140*/  LEA.HI R6, R6, R7, RZ, 0x1e ;  /* 0x0000000706067211 */ /* 0x000fca00078ff0ff */
[----:B------:R-:W-:Y:S01]  /*0150*/  IMAD R6, R6, -0x18, R5 ;  /* 0xffffffe806067824 */ /* 0x000fe200078e0205 */
[----:B------:R-:W-:-:S04]  /*0160*/  LOP3.LUT R5, R4, 0xffffff00, RZ, 0xc0, !PT ;  /* 0xffffff0004057812 */ /* 0x000fc800078ec0ff */
[----:B------:R-:W-:Y:S01]  /*0170*/  ISETP.GE.AND P1, PT, R6, 0x6, PT ;  /* 0x000000060600780c */ /* 0x000fe20003f26270 */
[----:B------:R-:W-:-:S04]  /*0180*/  IMAD.IADD R4, R0, 0x1, -R5 ;  /* 0x0000000100047824 */ /* 0x000fc800078e0a05 */
[----:B------:R-:W-:-:S04]  /*0190*/  IMAD R4, R23, 0x400, R4 ;  /* 0x0000040017047824 */ /* 0x000fc800078e0204 */
[----:B-1----:R-:W-:-:S05]  /*01a0*/  IMAD.WIDE R2, R4, 0x4, R2 ;  /* 0x0000000404027825 */ /* 0x002fca00078e0202 */
[----:B------:R-:W2:Y:S01]  /*01b0*/  @!P1 LDG.E.EL R12, desc[UR4][R2.64] ;  /* 0x00000004020c9981 */ /* 0x000ea2000c2e1900 */
[C---:B------:R-:W-:Y:S01]  /*01c0*/  VIADD R5, R6.reuse, 0xfffffff4 ;  /* 0xfffffff406057836 */ /* 0x040fe20000000000 */
[----:B------:R-:W-:-:S04]  /*01d0*/  ISETP.GT.AND P2, PT, R6, 0x11, PT ;  /* 0x000000110600780c */ /* 0x000fc80003f44270 */
[----:B------:R-:W-:Y:S01]  /*01e0*/  ISETP.GE.U32.AND P3, PT, R5, 0x6, PT ;  /* 0x000000060500780c */ /* 0x000fe20003f66070 */
[----:B------:R-:W-:-:S05]  /*01f0*/  VIADD R5, R6, 0xfffffffa ;  /* 0xfffffffa06057836 */ /* 0x000fca0000000000 */
[----:B------:R-:W-:-:S03]  /*0200*/  ISETP.GE.U32.AND P0, PT, R5, 0x6, PT ;  /* 0x000000060500780c */ /* 0x000fc60003f06070 */
[----:B------:R-:W3:Y:S04]  /*0210*/  @P2 LDG.E.EL R19, desc[UR4][R2.64+0xc00] ;  /* 0x000c000402132981 */ /* 0x000ee8000c2e1900 */
[----:B------:R-:W4:Y:S06]  /*0220*/  @!P3 LDG.E.EL R20, desc[UR4][R2.64+0x800] ;  /* 0x000800040214b981 */ /* 0x000f2c000c2e1900 */
[----:B------:R1:W5:Y:S01]  /*0230*/  @!P0 LDG.E.EL R21, desc[UR4][R2.64+0x400] ;  /* 0x0004000402158981 */ /* 0x000362000c2e1900 */
[----:B------:R-:W-:Y:S01]  /*0240*/  IMAD R5, R23, 0x200, R4 ;  /* 0x0000020017057824 */ /* 0x000fe200078e0204 */
[----:B------:R-:W-:Y:S01]  /*0250*/  CS2R R16, SRZ ;  /* 0x0000000000107805 */ /* 0x000fe2000001ff00 */
[----:B------:R-:W-:Y:S01]  /*0260*/  IMAD.SHL.U32 R6, R6, 0x100, RZ ;  /* 0x0000010006067824 */ /* 0x000fe200078e00ff */
[----:B------:R-:W-:-:S02]  /*0270*/  CS2R R14, SRZ ;  /* 0x00000000000e7805 */ /* 0x000fc4000001ff00 */
[----:B------:R-:W-:Y:S02]  /*0280*/  SHF.R.S32.HI R7, RZ, 0x1f, R5 ;  /* 0x0000001fff077819 */ /* 0x000fe40000011405 */
[----:B------:R-:W-:Y:S01]  /*0290*/  IADD3 R5, P4, R6, R5, RZ ;  /* 0x0000000506057210 */ /* 0x000fe20007f9e0ff */
[----:B-1----:R-:W1:Y:S03]  /*02a0*/  LDC.64 R2, c[0x0][0x210] ;  /* 0x00008400ff027b82 */ /* 0x002e660000000a00 */
[----:B------:R-:W-:Y:S01]  /*02b0*/  LEA.HI.X.SX32 R6, R6, R7, 0x1, P4 ;  /* 0x0000000706067211 */ /* 0x000fe200020f0eff */
[----:B------:R-:W-:-:S03]  /*02c0*/  IMAD.SHL.U32 R10, R5, 0x4, RZ ;  /* 0x00000004050a7824 */ /* 0x000fc600078e00ff */
[----:B------:R-:W-:Y:S02]  /*02d0*/  SHF.L.U64.HI R11, R5, 0x2, R6 ;  /* 0x00000002050b7819 */ /* 0x000fe40000010206 */
[----:B------:R-:W-:Y:S02]  /*02e0*/  IADD3 R6, P4, R10, UR6, RZ ;  /* 0x000000060a067c10 */ /* 0x000fe4000ff9e0ff */
[----:B------:R-:W-:Y:S02]  /*02f0*/  IADD3 R8, P5, R10, UR8, RZ ;  /* 0x000000080a087c10 */ /* 0x000fe4000ffbe0ff */
[----:B------:R-:W-:Y:S01]  /*0300*/  IADD3.X R7, R11, UR7, RZ, P4, !PT ;  /* 0x000000070b077c10 */ /* 0x000fe2000a7fe4ff */
[----:B------:R-:W-:Y:S01]  /*0310*/  ULDC.64 UR6, c[0x0][0x228] ;  /* 0x00008a0000067ab9 */ /* 0x000fe20000000a00 */
[----:B------:R-:W-:Y:S02]  /*0320*/  IADD3.X R9, R11, UR9, RZ, P5, !PT ;  /* 0x000000090b097c10 */ /* 0x000fe4000affe4ff */
[----:B------:R-:W-:Y:S01]  /*0330*/  IADD3 R4, P4, R10, UR6, RZ ;  /* 0x000000060a047c10 */ /* 0x000fe2000ff9e0ff */
[----:B------:R-:W5:Y:S01]  /*0340*/  @!P3 LDG.E R16, desc[UR4][R6.64+-0x3000] ;  /* 0xffd000040610b981 */ /* 0x000f62000c1e1900 */
[----:B------:R-:W-:-:S02]  /*0350*/  IMAD.MOV.U32 R24, RZ, RZ, RZ ;  /* 0x000000ffff187224 */ /* 0x000fc400078e00ff */
[----:B------:R-:W-:Y:S01]  /*0360*/  IADD3.X R5, R11, UR7, RZ, P4, !PT ;  /* 0x000000070b057c10 */ /* 0x000fe2000a7fe4ff */
[----:B------:R-:W5:Y:S01]  /*0370*/  @!P3 LDG.E R18, desc[UR4][R8.64+-0x3000] ;  /* 0xffd000040812b981 */ /* 0x000f62000c1e1900 */
[----:B------:R-:W-:Y:S01]  /*0380*/  ULDC.64 UR6, c[0x0][0x230] ;  /* 0x00008c0000067ab9 */ /* 0x000fe20000000a00 */
[----:B------:R-:W-:Y:S01]  /*0390*/  IMAD.MOV.U32 R22, RZ, RZ, RZ ;  /* 0x000000ffff167224 */ /* 0x000fe200078e00ff */
[----:B------:R-:W-:Y:S01]  /*03a0*/  IADD3 R10, P4, R10, UR6, RZ ;  /* 0x000000060a0a7c10 */ /* 0x000fe2000ff9e0ff */
[----:B------:R-:W5:Y:S04]  /*03b0*/  @P2 LDG.E R13, desc[UR4][R6.64+-0x4800] ;  /* 0xffb80004060d2981 */ /* 0x000f68000c1e1900 */
[----:B------:R-:W5:Y:S01]  /*03c0*/  @P2 LDG.E R15, desc[UR4][R8.64+-0x4800] ;  /* 0xffb80004080f2981 */ /* 0x000f62000c1e1900 */
[----:B------:R-:W-:-:S03]  /*03d0*/  IADD3.X R11, R11, UR7, RZ, P4, !PT ;  /* 0x000000070b0b7c10 */ /* 0x000fc6000a7fe4ff */
[----:B------:R1:W5:Y:S04]  /*03e0*/  @!P0 LDG.E R17, desc[UR4][R6.64+-0x1800] ;  /* 0xffe8000406118981 */ /* 0x000368000c1e1900 */
[----:B------:R-:W5:Y:S01]  /*03f0*/  @P2 LDG.E R24, desc[UR4][R4.64+-0x4800] ;  /* 0xffb8000404182981 */ /* 0x000f62000c1e1900 */
[----:B------:R-:W-:-:S03]  /*0400*/  IMAD R26, R23, -0x1800, R0 ;  /* 0xffffe800171a7824 */ /* 0x000fc600078e0200 */
[----:B------:R-:W5:Y:S01]  /*0410*/  @!P3 LDG.E R22, desc[UR4][R4.64+-0x3000] ;  /* 0xffd000040416b981 */ /* 0x000f62000c1e1900 */
[----:B01----:R-:W-:Y:S01]  /*0420*/  CS2R R6, SRZ ;  /* 0x0000000000067805 */ /* 0x003fe2000001ff00 */
[----:B------:R-:W-:Y:S02]  /*0430*/  IMAD R23, R23, 0x600, R26 ;  /* 0x0000060017177824 */ /* 0x000fe400078e021a */
[----:B------:R-:W5:Y:S04]  /*0440*/  @!P0 LDG.E R14, desc[UR4][R8.64+-0x1800] ;  /* 0xffe80004080e8981 */ /* 0x000f68000c1e1900 */
[----:B------:R-:W5:Y:S01]  /*0450*/  @P2 LDG.E R6, desc[UR4][R10.64+-0x4800] ;  /* 0xffb800040a062981 */ /* 0x000f62000c1e1900 */
[----:B------:R-:W-:-:S05]  /*0460*/  IMAD.WIDE R2, R23, 0x4, R2 ;  /* 0x0000000417027825 */ /* 0x000fca00078e0202 */
[----:B------:R0:W5:Y:S01]  /*0470*/  @!P1 LDG.E R7, desc[UR4][R2.64] ;  /* 0x0000000402079981 */ /* 0x000162000c1e1900 */
[----:B--2---:R-:W-:-:S05]  /*0480*/  SEL R12, R12, RZ, !P1 ;  /* 0x000000ff0c0c7207 */ /* 0x004fca0004800000 */
[----:B------:R-:W-:-:S04]  /*0490*/  FADD R12, RZ, -R12 ;  /* 0x8000000cff0c7221 */ /* 0x000fc80000000000 */
[----:B------:R-:W-:-:S05]  /*04a0*/  FMUL R12, R12, 1.4426950216293334961 ;  /* 0x3fb8aa3b0c0c7820 */ /* 0x000fca0000400000 */
[----:B------:R-:W-:Y:S02]  /*04b0*/  FSETP.GEU.AND P4, PT, R12, -126, PT ;  /* 0xc2fc00000c00780b */ /* 0x000fe40003f8e000 */
[----:B---3--:R-:W-:Y:S02]  /*04c0*/  SEL R19, R19, RZ, P2 ;  /* 0x000000ff13137207 */ /* 0x008fe40001000000 */
[----:B----4-:R-:W-:-:S03]  /*04d0*/  SEL R20, R20, RZ, !P3 ;  /* 0x000000ff14147207 */ /* 0x010fc60005800000 */
[----:B------:R-:W-:-:S06]  /*04e0*/  FADD R19, RZ, -R19 ;  /* 0x80000013ff137221 */ /* 0x000fcc0000000000 */
[----:B------:R-:W-:Y:S01]  /*04f0*/  @!P4 FMUL R12, R12, 0.5 ;  /* 0x3f0000000c0cc820 */ /* 0x000fe20000400000 */
[----:B-----5:R-:W-:-:S03]  /*0500*/  SEL R21, R21, RZ, !P0 ;  /* 0x000000ff15157207 */ /* 0x020fc60004000000 */
[----:B0-----:R-:W0:Y:S01]  /*0510*/  MUFU.EX2 R2, R12 ;  /* 0x0000000c00027308 */ /* 0x001e220000000800 */
[----:B------:R-:W-:Y:S01]  /*0520*/  FMUL R19, R19, 1.4426950216293334961 ;  /* 0x3fb8aa3b13137820 */ /* 0x000fe20000400000 */
[----:B------:R-:W-:Y:S01]  /*0530*/  FADD R20, RZ, -R20 ;  /* 0x80000014ff147221 */ /* 0x000fe20000000000 */
[----:B------:R-:W-:-:S03]  /*0540*/  FADD R21, RZ, -R21 ;  /* 0x80000015ff157221 */ /* 0x000fc60000000000 */
[----:B------:R-:W-:Y:S01]  /*0550*/  FSETP.GEU.AND P5, PT, R19, -126, PT ;  /* 0xc2fc00001300780b */ /* 0x000fe20003fae000 */
[----:B------:R-:W-:Y:S01]  /*0560*/  FMUL R20, R20, 1.4426950216293334961 ;  /* 0x3fb8aa3b14147820 */ /* 0x000fe20000400000 */
[----:B------:R-:W-:-:S04]  /*0570*/  FMUL R21, R21, 1.4426950216293334961 ;  /* 0x3fb8aa3b15157820 */ /* 0x000fc80000400000 */
[----:B------:R-:W-:Y:S01]  /*0580*/  FSETP.GEU.AND P6, PT, R20, -126, PT ;  /* 0xc2fc00001400780b */ /* 0x000fe20003fce000 */
[----:B0-----:R-:W-:Y:S01]  /*0590*/  @!P4 FMUL R2, R2, R2 ;  /* 0x000000020202c220 */ /* 0x001fe20000400000 */
[----:B------:R-:W-:-:S05]  /*05a0*/  FSETP.GEU.AND P4, PT, R21, -126, PT ;  /* 0xc2fc00001500780b */ /* 0x000fca0003f8e000 */
[----:B------:R-:W-:-:S04]  /*05b0*/  @!P5 FMUL R19, R19, 0.5 ;  /* 0x3f0000001313d820 */ /* 0x000fc80000400000 */
[----:B------:R-:W0:Y:S02]  /*05c0*/  MUFU.EX2 R5, R19 ;  /* 0x0000001300057308 */ /* 0x000e240000000800 */
[----:B------:R-:W-:Y:S02]  /*05d0*/  @!P6 FMUL R20, R20, 0.5 ;  /* 0x3f0000001414e820 */ /* 0x000fe40000400000 */
[----:B------:R-:W-:-:S04]  /*05e0*/  @!P4 FMUL R21, R21, 0.5 ;  /* 0x3f0000001515c820 */ /* 0x000fc80000400000 */
[----:B------:R-:W1:Y:S01]  /*05f0*/  MUFU.EX2 R4, R20 ;  /* 0x0000001400047308 */ /* 0x000e620000000800 */
[----:B------:R-:W-:-:S07]  /*0600*/  FADD R2, R2, 1 ;  /* 0x3f80000002027421 */ /* 0x000fce0000000000 */
[----:B------:R-:W2:Y:S01]  /*0610*/  MUFU.EX2 R3, R21 ;  /* 0x0000001500037308 */ /* 0x000ea20000000800 */
[----:B0-----:R-:W-:Y:S01]  /*0620*/  @!P5 FMUL R5, R5, R5 ;  /* 0x000000050505d220 */ /* 0x001fe20000400000 */
[----:B------:R-:W-:-:S03]  /*0630*/  FSETP.GT.AND P5, PT, R2, 8.50705917302346158658e+37, PT ;  /* 0x7e8000000200780b */ /* 0x000fc60003fa4000 */
[----:B------:R-:W-:Y:S01]  /*0640*/  FADD R11, R5, 1 ;  /* 0x3f800000050b7421 */ /* 0x000fe20000000000 */
[----:B-1----:R-:W-:Y:S01]  /*0650*/  @!P6 FMUL R4, R4, R4 ;  /* 0x000000040404e220 */ /* 0x002fe20000400000 */
[----:B------:R-:W-:-:S03]  /*0660*/  IMAD.MOV.U32 R5, RZ, RZ, 0x3e800000 ;  /* 0x3e800000ff057424 */ /* 0x000fc600078e00ff */
[----:B------:R-:W-:Y:S01]  /*0670*/  FADD R10, R4, 1 ;  /* 0x3f800000040a7421 */ /* 0x000fe20000000000 */
[----:B--2---:R-:W-:Y:S01]  /*0680*/  @!P4 FMUL R3, R3, R3 ;  /* 0x000000030303c220 */ /* 0x004fe20000400000 */
[----:B------:R-:W-:-:S03]  /*0690*/  FSETP.GT.AND P6, PT, R11, 8.50705917302346158658e+37, PT ;  /* 0x7e8000000b00780b */ /* 0x000fc60003fc4000 */
[----:B------:R-:W-:Y:S01]  /*06a0*/  FADD R12, R3, 1 ;  /* 0x3f800000030c7421 */ /* 0x000fe20000000000 */
[----:B------:R-:W-:Y:S01]  /*06b0*/  @P5 FMUL R2, R2, 0.25 ;  /* 0x3e80000002025820 */ /* 0x000fe20000400000 */
[----:B------:R-:W-:Y:S02]  /*06c0*/  FSEL R9, R5, 1, P5 ;  /* 0x3f80000005097808 */ /* 0x000fe40002800000 */
[----:B------:R-:W-:Y:S02]  /*06d0*/  FSETP.GT.AND P4, PT, R10, 8.50705917302346158658e+37, PT ;  /* 0x7e8000000a00780b */ /* 0x000fe40003f84000 */
[----:B------:R-:W-:Y:S02]  /*06e0*/  FSETP.GT.AND P5, PT, R12, 8.50705917302346158658e+37, PT ;  /* 0x7e8000000c00780b */ /* 0x000fe40003fa4000 */
[----:B------:R-:W-:Y:S02]  /*06f0*/  SEL R3, R16, RZ, !P3 ;  /* 0x000000ff10037207 */ /* 0x000fe40005800000 */
[----:B------:R-:W-:Y:S01]  /*0700*/  @P6 FMUL R11, R11, 0.25 ;  /* 0x3e8000000b0b6820 */ /* 0x000fe20000400000 */
[----:B------:R-:W-:-:S02]  /*0710*/  SEL R18, R18, RZ, !P3 ;  /* 0x000000ff12127207 */ /* 0x000fc40005800000 */
[----:B------:R-:W-:Y:S01]  /*0720*/  SEL R16, R13, RZ, P2 ;  /* 0x000000ff0d107207 */ /* 0x000fe20001000000 */
[----:B------:R-:W0:Y:S01]  /*0730*/  MUFU.RCP R4, R11 ;  /* 0x0000000b00047308 */ /* 0x000e220000001000 */
[----:B------:R-:W-:Y:S02]  /*0740*/  SEL R15, R15, RZ, P2 ;  /* 0x000000ff0f0f7207 */ /* 0x000fe40001000000 */
[----:B------:R-:W-:Y:S02]  /*0750*/  @P4 FMUL R10, R10, 0.25 ;  /* 0x3e8000000a0a4820 */ /* 0x000fe40000400000 */
[----:B------:R-:W-:Y:S01]  /*0760*/  @P5 FMUL R12, R12, 0.25 ;  /* 0x3e8000000c0c5820 */ /* 0x000fe20000400000 */
[----:B------:R-:W-:Y:S01]  /*0770*/  FADD R13, R3, R18 ;  /* 0x00000012030d7221 */ /* 0x000fe20000000000 */
[----:B------:R-:W-:Y:S01]  /*0780*/  SEL R24, R24, RZ, P2 ;  /* 0x000000ff18187207 */ /* 0x000fe20001000000 */
[----:B------:R1:W-:Y:S01]  /*0790*/  MUFU.RCP R8, R2 ;  /* 0x0000000200087308 */ /* 0x0003e20000001000 */
[----:B------:R-:W-:Y:S01]  /*07a0*/  FADD R15, R16, R15 ;  /* 0x0000000f100f7221 */ /* 0x000fe20000000000 */
[----:B------:R-:W-:-:S06]  /*07b0*/  SEL R22, R22, RZ, !P3 ;  /* 0x000000ff16167207 */ /* 0x000fcc0005800000 */
[----:B------:R-:W2:Y:S01]  /*07c0*/  MUFU.RCP R10, R10 ;  /* 0x0000000a000a7308 */ /* 0x000ea20000001000 */
[----:B-1----:R-:W1:Y:S01]  /*07d0*/  LDC.64 R2, c[0x0][0x238] ;  /* 0x00008e00ff027b82 */ /* 0x002e620000000a00 */
[----:B------:R-:W-:-:S06]  /*07e0*/  FADD R19, R15, R24 ;  /* 0x000000180f137221 */ /* 0x000fcc0000000000 */
[----:B------:R-:W3:Y:S01]  /*07f0*/  MUFU.RCP R12, R12 ;  /* 0x0000000c000c7308 */ /* 0x000ee20000001000 */
[----:B------:R-:W-:Y:S02]  /*0800*/  FSEL R15, R5, 1, P6 ;  /* 0x3f800000050f7808 */ /* 0x000fe40003000000 */
[----:B------:R-:W-:Y:S02]  /*0810*/  SEL R6, R6, RZ, P2 ;  /* 0x000000ff06067207 */ /* 0x000fe40001000000 */
[----:B------:R-:W-:Y:S01]  /*0820*/  SEL R16, R17, RZ, !P0 ;  /* 0x000000ff11107207 */ /* 0x000fe20004000000 */
[----:B------:R-:W-:Y:S01]  /*0830*/  FADD R17, R13, R22 ;  /* 0x000000160d117221 */ /* 0x000fe20000000000 */
[----:B------:R-:W-:Y:S01]  /*0840*/  FSEL R13, R5, 1, P4 ;  /* 0x3f800000050d7808 */ /* 0x000fe20002000000 */
[----:B0-----:R-:W-:Y:S01]  /*0850*/  FMUL R4, R4, R15 ;  /* 0x0000000f04047220 */ /* 0x001fe20000400000 */
[----:B------:R-:W-:Y:S01]  /*0860*/  SEL R11, R14, RZ, !P0 ;  /* 0x000000ff0e0b7207 */ /* 0x000fe20004000000 */
[----:B------:R-:W-:Y:S01]  /*0870*/  FADD R19, R19, R6 ;  /* 0x0000000613137221 */ /* 0x000fe20000000000 */
[----:B------:R-:W-:Y:S01]  /*0880*/  FSEL R5, R5, 1, P5 ;  /* 0x3f80000005057808 */ /* 0x000fe20002800000 */
[----:B--2---:R-:W-:-:S02]  /*0890*/  FMUL R10, R10, R13 ;  /* 0x0000000d0a0a7220 */ /* 0x004fc40000400000 */
[----:B------:R-:W-:Y:S01]  /*08a0*/  FADD R11, R16, R11 ;  /* 0x0000000b100b7221 */ /* 0x000fe20000000000 */
[----:B------:R-:W-:Y:S01]  /*08b0*/  FFMA R4, R19, R4, R19 ;  /* 0x0000000413047223 */ /* 0x000fe20000000013 */
[----:B---3--:R-:W-:Y:S01]  /*08c0*/  FMUL R12, R12, R5 ;  /* 0x000000050c0c7220 */ /* 0x008fe20000400000 */
[----:B------:R-:W-:Y:S01]  /*08d0*/  SEL R7, R7, RZ, !P1 ;  /* 0x000000ff07077207 */ /* 0x000fe20004800000 */
[----:B------:R-:W-:Y:S01]  /*08e0*/  FMUL R8, R8, R9 ;  /* 0x0000000908087220 */ /* 0x000fe20000400000 */
[----:B------:R-:W-:Y:S01]  /*08f0*/  FFMA R10, R17, R10, R17 ;  /* 0x0000000a110a7223 */ /* 0x000fe20000000011 */
[----:B------:R-:W-:Y:S01]  /*0900*/  FFMA R11, R11, R12, R11 ;  /* 0x0000000c0b0b7223 */ /* 0x000fe2000000000b */
[----:B------:R-:W-:Y:S01]  /*0910*/  @P3 FSEL R10, R4, RZ, P2 ;  /* 0x000000ff040a3208 */ /* 0x000fe20001000000 */
[----:B------:R-:W-:Y:S01]  /*0920*/  FFMA R5, R7, R8, R7 ;  /* 0x0000000807057223 */ /* 0x000fe20000000007 */
[----:B-1----:R-:W-:Y:S02]  /*0930*/  IMAD.WIDE R2, R0, 0x4, R2 ;  /* 0x0000000400027825 */ /* 0x002fe400078e0202 */
[----:B------:R-:W-:-:S05]  /*0940*/  @P1 FSEL R5, R11, R10, !P0 ;  /* 0x0000000a0b051208 */ /* 0x000fca0004000000 */
[----:B------:R-:W-:Y:S01]  /*0950*/  STG.E desc[UR4][R2.64], R5 ;  /* 0x0000000502007986 */ /* 0x000fe2000c101904 */
[----:B------:R-:W-:Y:S05]  /*0960*/  EXIT ;  /* 0x000000000000794d */ /* 0x000fea0003800000 */
.L_x_0:
[----:B------:R-:W-:-:S00]  /*0970*/  BRA `(.L_x_0) ;  /* 0xfffffffc00fc7947 */ /* 0x000fc0000383ffff */
[----:B------:R-:W-:-:S00]  /*0980*/  NOP ;  /* 0x0000000000007918 */ /* 0x000fc00000000000 */
[----:B------:R-:W-:-:S00]  /*0990*/  NOP ;  /* 0x0000000000007918 */ /* 0x000fc00000000000 */
[----:B------:R-:W-:-:S00]  /*09a0*/  NOP ;  /* 0x0000000000007918 */ /* 0x000fc00000000000 */
[----:B------:R-:W-:-:S00]  /*09b0*/  NOP ;  /* 0x0000000000007918 */ /* 0x000fc00000000000 */
[----:B------:R-:W-:-:S00]  /*09c0*/  NOP ;  /* 0x0000000000007918 */ /* 0x000fc00000000000 */
[----:B------:R-:W-:-:S00]  /*09d0*/  NOP ;  /* 0x0000000000007918 */ /* 0x000fc00000000000 */
[----:B------:R-:W-:-:S00]  /*09e0*/  NOP ;  /* 0x0000000000007918 */ /* 0x000fc00000000000 */
[----:B------:R-:W-:-:S00]  /*09f0*/  NOP ;  /* 0x0000000000007918 */ /* 0x000fc00000000000 */
.L_x_1:


//--------------------- .nv.constant0.triton_poi_fused_cat_9 --------------------------
	.section	.nv.constant0.triton_poi_fused_cat_9,"a",@progbits
	.sectionflags	@""
	.align	4
.nv.constant0.triton_poi_fused_cat_9:
	.zero		580
